//
// Generated by NVIDIA NVVM Compiler
//
// Compiler Build ID: CL-36424714
// Cuda compilation tools, release 13.0, V13.0.88
// Based on NVVM 20.0.0
//

.version 9.0
.target sm_100
.address_size 64

	// .globl	_Z25transpose_cp_async_kernelPKfPfii
// _ZZ25transpose_cp_async_kernelPKfPfiiE4tile has been demoted

.visible .entry _Z25transpose_cp_async_kernelPKfPfii(
	.param .u64 .ptr .align 1 _Z25transpose_cp_async_kernelPKfPfii_param_0,
	.param .u64 .ptr .align 1 _Z25transpose_cp_async_kernelPKfPfii_param_1,
	.param .u32 _Z25transpose_cp_async_kernelPKfPfii_param_2,
	.param .u32 _Z25transpose_cp_async_kernelPKfPfii_param_3
)
{
	.reg .pred 	%p<97>;
	.reg .b32 	%r<84>;
	.reg .b32 	%f<33>;
	.reg .b64 	%rd<69>;
	// demoted variable
	.shared .align 4 .b8 _ZZ25transpose_cp_async_kernelPKfPfiiE4tile[4224];
	ld.param.u64 	%rd3, [_Z25transpose_cp_async_kernelPKfPfii_param_0];
	ld.param.u64 	%rd4, [_Z25transpose_cp_async_kernelPKfPfii_param_1];
	ld.param.u32 	%r42, [_Z25transpose_cp_async_kernelPKfPfii_param_2];
	ld.param.u32 	%r43, [_Z25transpose_cp_async_kernelPKfPfii_param_3];
	cvta.to.global.u64 	%rd1, %rd3;
	cvta.to.global.u64 	%rd2, %rd4;
	mov.u32 	%r44, %ctaid.x;
	shl.b32 	%r1, %r44, 5;
	mov.u32 	%r2, %tid.x;
	add.s32 	%r3, %r1, %r2;
	mov.u32 	%r45, %ctaid.y;
	shl.b32 	%r4, %r45, 5;
	mov.u32 	%r5, %tid.y;
	add.s32 	%r6, %r4, %r5;
	setp.ge.s32 	%p1, %r3, %r42;
	shl.b32 	%r46, %r2, 2;
	mov.u32 	%r47, _ZZ25transpose_cp_async_kernelPKfPfiiE4tile;
	add.s32 	%r7, %r47, %r46;
	setp.ge.s32 	%p2, %r6, %r43;
	mad.lo.s32 	%r8, %r5, 132, %r7;
	or.pred  	%p3, %p1, %p2;
	@%p3 bra 	$L__BB0_2;
	mad.lo.s32 	%r48, %r6, %r42, %r3;
	mul.wide.s32 	%rd5, %r48, 4;
	add.s64 	%rd6, %rd1, %rd5;
	ld.global.nc.f32 	%f1, [%rd6];
	st.shared.f32 	[%r8], %f1;
$L__BB0_2:
	setp.ge.s32 	%p4, %r3, %r42;
	add.s32 	%r9, %r6, 2;
	setp.ge.s32 	%p5, %r9, %r43;
	or.pred  	%p6, %p4, %p5;
	@%p6 bra 	$L__BB0_4;
	mad.lo.s32 	%r49, %r9, %r42, %r3;
	mul.wide.s32 	%rd7, %r49, 4;
	add.s64 	%rd8, %rd1, %rd7;
	ld.global.nc.f32 	%f2, [%rd8];
	st.shared.f32 	[%r8+264], %f2;
$L__BB0_4:
	setp.ge.s32 	%p7, %r3, %r42;
	add.s32 	%r10, %r6, 4;
	setp.ge.s32 	%p8, %r10, %r43;
	or.pred  	%p9, %p7, %p8;
	@%p9 bra 	$L__BB0_6;
	mad.lo.s32 	%r50, %r10, %r42, %r3;
	mul.wide.s32 	%rd9, %r50, 4;
	add.s64 	%rd10, %rd1, %rd9;
	ld.global.nc.f32 	%f3, [%rd10];
	st.shared.f32 	[%r8+528], %f3;
$L__BB0_6:
	setp.ge.s32 	%p10, %r3, %r42;
	add.s32 	%r11, %r6, 6;
	setp.ge.s32 	%p11, %r11, %r43;
	or.pred  	%p12, %p10, %p11;
	@%p12 bra 	$L__BB0_8;
	mad.lo.s32 	%r51, %r11, %r42, %r3;
	mul.wide.s32 	%rd11, %r51, 4;
	add.s64 	%rd12, %rd1, %rd11;
	ld.global.nc.f32 	%f4, [%rd12];
	st.shared.f32 	[%r8+792], %f4;
$L__BB0_8:
	setp.ge.s32 	%p13, %r3, %r42;
	add.s32 	%r12, %r6, 8;
	setp.ge.s32 	%p14, %r12, %r43;
	or.pred  	%p15, %p13, %p14;
	@%p15 bra 	$L__BB0_10;
	mad.lo.s32 	%r52, %r12, %r42, %r3;
	mul.wide.s32 	%rd13, %r52, 4;
	add.s64 	%rd14, %rd1, %rd13;
	ld.global.nc.f32 	%f5, [%rd14];
	st.shared.f32 	[%r8+1056], %f5;
$L__BB0_10:
	setp.ge.s32 	%p16, %r3, %r42;
	add.s32 	%r13, %r6, 10;
	setp.ge.s32 	%p17, %r13, %r43;
	or.pred  	%p18, %p16, %p17;
	@%p18 bra 	$L__BB0_12;
	mad.lo.s32 	%r53, %r13, %r42, %r3;
	mul.wide.s32 	%rd15, %r53, 4;
	add.s64 	%rd16, %rd1, %rd15;
	ld.global.nc.f32 	%f6, [%rd16];
	st.shared.f32 	[%r8+1320], %f6;
$L__BB0_12:
	setp.ge.s32 	%p19, %r3, %r42;
	add.s32 	%r14, %r6, 12;
	setp.ge.s32 	%p20, %r14, %r43;
	or.pred  	%p21, %p19, %p20;
	@%p21 bra 	$L__BB0_14;
	mad.lo.s32 	%r54, %r14, %r42, %r3;
	mul.wide.s32 	%rd17, %r54, 4;
	add.s64 	%rd18, %rd1, %rd17;
	ld.global.nc.f32 	%f7, [%rd18];
	st.shared.f32 	[%r8+1584], %f7;
$L__BB0_14:
	setp.ge.s32 	%p22, %r3, %r42;
	add.s32 	%r15, %r6, 14;
	setp.ge.s32 	%p23, %r15, %r43;
	or.pred  	%p24, %p22, %p23;
	@%p24 bra 	$L__BB0_16;
	mad.lo.s32 	%r55, %r15, %r42, %r3;
	mul.wide.s32 	%rd19, %r55, 4;
	add.s64 	%rd20, %rd1, %rd19;
	ld.global.nc.f32 	%f8, [%rd20];
	st.shared.f32 	[%r8+1848], %f8;
$L__BB0_16:
	setp.ge.s32 	%p25, %r3, %r42;
	add.s32 	%r16, %r6, 16;
	setp.ge.s32 	%p26, %r16, %r43;
	or.pred  	%p27, %p25, %p26;
	@%p27 bra 	$L__BB0_18;
	mad.lo.s32 	%r56, %r16, %r42, %r3;
	mul.wide.s32 	%rd21, %r56, 4;
	add.s64 	%rd22, %rd1, %rd21;
	ld.global.nc.f32 	%f9, [%rd22];
	st.shared.f32 	[%r8+2112], %f9;
$L__BB0_18:
	setp.ge.s32 	%p28, %r3, %r42;
	add.s32 	%r17, %r6, 18;
	setp.ge.s32 	%p29, %r17, %r43;
	or.pred  	%p30, %p28, %p29;
	@%p30 bra 	$L__BB0_20;
	mad.lo.s32 	%r57, %r17, %r42, %r3;
	mul.wide.s32 	%rd23, %r57, 4;
	add.s64 	%rd24, %rd1, %rd23;
	ld.global.nc.f32 	%f10, [%rd24];
	st.shared.f32 	[%r8+2376], %f10;
$L__BB0_20:
	setp.ge.s32 	%p31, %r3, %r42;
	add.s32 	%r18, %r6, 20;
	setp.ge.s32 	%p32, %r18, %r43;
	or.pred  	%p33, %p31, %p32;
	@%p33 bra 	$L__BB0_22;
	mad.lo.s32 	%r58, %r18, %r42, %r3;
	mul.wide.s32 	%rd25, %r58, 4;
	add.s64 	%rd26, %rd1, %rd25;
	ld.global.nc.f32 	%f11, [%rd26];
	st.shared.f32 	[%r8+2640], %f11;
$L__BB0_22:
	setp.ge.s32 	%p34, %r3, %r42;
	add.s32 	%r19, %r6, 22;
	setp.ge.s32 	%p35, %r19, %r43;
	or.pred  	%p36, %p34, %p35;
	@%p36 bra 	$L__BB0_24;
	mad.lo.s32 	%r59, %r19, %r42, %r3;
	mul.wide.s32 	%rd27, %r59, 4;
	add.s64 	%rd28, %rd1, %rd27;
	ld.global.nc.f32 	%f12, [%rd28];
	st.shared.f32 	[%r8+2904], %f12;
$L__BB0_24:
	setp.ge.s32 	%p37, %r3, %r42;
	add.s32 	%r20, %r6, 24;
	setp.ge.s32 	%p38, %r20, %r43;
	or.pred  	%p39, %p37, %p38;
	@%p39 bra 	$L__BB0_26;
	mad.lo.s32 	%r60, %r20, %r42, %r3;
	mul.wide.s32 	%rd29, %r60, 4;
	add.s64 	%rd30, %rd1, %rd29;
	ld.global.nc.f32 	%f13, [%rd30];
	st.shared.f32 	[%r8+3168], %f13;
$L__BB0_26:
	setp.ge.s32 	%p40, %r3, %r42;
	add.s32 	%r21, %r6, 26;
	setp.ge.s32 	%p41, %r21, %r43;
	or.pred  	%p42, %p40, %p41;
	@%p42 bra 	$L__BB0_28;
	mad.lo.s32 	%r61, %r21, %r42, %r3;
	mul.wide.s32 	%rd31, %r61, 4;
	add.s64 	%rd32, %rd1, %rd31;
	ld.global.nc.f32 	%f14, [%rd32];
	st.shared.f32 	[%r8+3432], %f14;
$L__BB0_28:
	setp.ge.s32 	%p43, %r3, %r42;
	add.s32 	%r22, %r6, 28;
	setp.ge.s32 	%p44, %r22, %r43;
	or.pred  	%p45, %p43, %p44;
	@%p45 bra 	$L__BB0_30;
	mad.lo.s32 	%r62, %r22, %r42, %r3;
	mul.wide.s32 	%rd33, %r62, 4;
	add.s64 	%rd34, %rd1, %rd33;
	ld.global.nc.f32 	%f15, [%rd34];
	st.shared.f32 	[%r8+3696], %f15;
$L__BB0_30:
	setp.ge.s32 	%p46, %r3, %r42;
	add.s32 	%r23, %r6, 30;
	setp.ge.s32 	%p47, %r23, %r43;
	or.pred  	%p48, %p46, %p47;
	@%p48 bra 	$L__BB0_32;
	mad.lo.s32 	%r63, %r23, %r42, %r3;
	mul.wide.s32 	%rd35, %r63, 4;
	add.s64 	%rd36, %rd1, %rd35;
	ld.global.nc.f32 	%f16, [%rd36];
	st.shared.f32 	[%r8+3960], %f16;
$L__BB0_32:
	bar.sync 	0;
	add.s32 	%r64, %r4, %r2;
	add.s32 	%r25, %r1, %r5;
	setp.ge.s32 	%p49, %r64, %r43;
	shl.b32 	%r65, %r2, 7;
	add.s32 	%r66, %r7, %r65;
	setp.ge.s32 	%p50, %r25, %r42;
	shl.b32 	%r67, %r5, 2;
	add.s32 	%r26, %r66, %r67;
	or.pred  	%p51, %p50, %p49;
	@%p51 bra 	$L__BB0_34;
	ld.shared.f32 	%f17, [%r26];
	mad.lo.s32 	%r68, %r25, %r43, %r64;
	mul.wide.s32 	%rd37, %r68, 4;
	add.s64 	%rd38, %rd2, %rd37;
	st.global.f32 	[%rd38], %f17;
$L__BB0_34:
	setp.ge.s32 	%p52, %r64, %r43;
	add.s32 	%r27, %r25, 2;
	setp.ge.s32 	%p53, %r27, %r42;
	or.pred  	%p54, %p53, %p52;
	@%p54 bra 	$L__BB0_36;
	ld.shared.f32 	%f18, [%r26+8];
	mad.lo.s32 	%r69, %r27, %r43, %r64;
	mul.wide.s32 	%rd39, %r69, 4;
	add.s64 	%rd40, %rd2, %rd39;
	st.global.f32 	[%rd40], %f18;
$L__BB0_36:
	setp.ge.s32 	%p55, %r64, %r43;
	add.s32 	%r28, %r25, 4;
	setp.ge.s32 	%p56, %r28, %r42;
	or.pred  	%p57, %p56, %p55;
	@%p57 bra 	$L__BB0_38;
	ld.shared.f32 	%f19, [%r26+16];
	mad.lo.s32 	%r70, %r28, %r43, %r64;
	mul.wide.s32 	%rd41, %r70, 4;
	add.s64 	%rd42, %rd2, %rd41;
	st.global.f32 	[%rd42], %f19;
$L__BB0_38:
	setp.ge.s32 	%p58, %r64, %r43;
	add.s32 	%r29, %r25, 6;
	setp.ge.s32 	%p59, %r29, %r42;
	or.pred  	%p60, %p59, %p58;
	@%p60 bra 	$L__BB0_40;
	ld.shared.f32 	%f20, [%r26+24];
	mad.lo.s32 	%r71, %r29, %r43, %r64;
	mul.wide.s32 	%rd43, %r71, 4;
	add.s64 	%rd44, %rd2, %rd43;
	st.global.f32 	[%rd44], %f20;
$L__BB0_40:
	setp.ge.s32 	%p61, %r64, %r43;
	add.s32 	%r30, %r25, 8;
	setp.ge.s32 	%p62, %r30, %r42;
	or.pred  	%p63, %p62, %p61;
	@%p63 bra 	$L__BB0_42;
	ld.shared.f32 	%f21, [%r26+32];
	mad.lo.s32 	%r72, %r30, %r43, %r64;
	mul.wide.s32 	%rd45, %r72, 4;
	add.s64 	%rd46, %rd2, %rd45;
	st.global.f32 	[%rd46], %f21;
$L__BB0_42:
	setp.ge.s32 	%p64, %r64, %r43;
	add.s32 	%r31, %r25, 10;
	setp.ge.s32 	%p65, %r31, %r42;
	or.pred  	%p66, %p65, %p64;
	@%p66 bra 	$L__BB0_44;
	ld.shared.f32 	%f22, [%r26+40];
	mad.lo.s32 	%r73, %r31, %r43, %r64;
	mul.wide.s32 	%rd47, %r73, 4;
	add.s64 	%rd48, %rd2, %rd47;
	st.global.f32 	[%rd48], %f22;
$L__BB0_44:
	setp.ge.s32 	%p67, %r64, %r43;
	add.s32 	%r32, %r25, 12;
	setp.ge.s32 	%p68, %r32, %r42;
	or.pred  	%p69, %p68, %p67;
	@%p69 bra 	$L__BB0_46;
	ld.shared.f32 	%f23, [%r26+48];
	mad.lo.s32 	%r74, %r32, %r43, %r64;
	mul.wide.s32 	%rd49, %r74, 4;
	add.s64 	%rd50, %rd2, %rd49;
	st.global.f32 	[%rd50], %f23;
$L__BB0_46:
	setp.ge.s32 	%p70, %r64, %r43;
	add.s32 	%r33, %r25, 14;
	setp.ge.s32 	%p71, %r33, %r42;
	or.pred  	%p72, %p71, %p70;
	@%p72 bra 	$L__BB0_48;
	ld.shared.f32 	%f24, [%r26+56];
	mad.lo.s32 	%r75, %r33, %r43, %r64;
	mul.wide.s32 	%rd51, %r75, 4;
	add.s64 	%rd52, %rd2, %rd51;
	st.global.f32 	[%rd52], %f24;
$L__BB0_48:
	setp.ge.s32 	%p73, %r64, %r43;
	add.s32 	%r34, %r25, 16;
	setp.ge.s32 	%p74, %r34, %r42;
	or.pred  	%p75, %p74, %p73;
	@%p75 bra 	$L__BB0_50;
	ld.shared.f32 	%f25, [%r26+64];
	mad.lo.s32 	%r76, %r34, %r43, %r64;
	mul.wide.s32 	%rd53, %r76, 4;
	add.s64 	%rd54, %rd2, %rd53;
	st.global.f32 	[%rd54], %f25;
$L__BB0_50:
	setp.ge.s32 	%p76, %r64, %r43;
	add.s32 	%r35, %r25, 18;
	setp.ge.s32 	%p77, %r35, %r42;
	or.pred  	%p78, %p77, %p76;
	@%p78 bra 	$L__BB0_52;
	ld.shared.f32 	%f26, [%r26+72];
	mad.lo.s32 	%r77, %r35, %r43, %r64;
	mul.wide.s32 	%rd55, %r77, 4;
	add.s64 	%rd56, %rd2, %rd55;
	st.global.f32 	[%rd56], %f26;
$L__BB0_52:
	setp.ge.s32 	%p79, %r64, %r43;
	add.s32 	%r36, %r25, 20;
	setp.ge.s32 	%p80, %r36, %r42;
	or.pred  	%p81, %p80, %p79;
	@%p81 bra 	$L__BB0_54;
	ld.shared.f32 	%f27, [%r26+80];
	mad.lo.s32 	%r78, %r36, %r43, %r64;
	mul.wide.s32 	%rd57, %r78, 4;
	add.s64 	%rd58, %rd2, %rd57;
	st.global.f32 	[%rd58], %f27;
$L__BB0_54:
	setp.ge.s32 	%p82, %r64, %r43;
	add.s32 	%r37, %r25, 22;
	setp.ge.s32 	%p83, %r37, %r42;
	or.pred  	%p84, %p83, %p82;
	@%p84 bra 	$L__BB0_56;
	ld.shared.f32 	%f28, [%r26+88];
	mad.lo.s32 	%r79, %r37, %r43, %r64;
	mul.wide.s32 	%rd59, %r79, 4;
	add.s64 	%rd60, %rd2, %rd59;
	st.global.f32 	[%rd60], %f28;
$L__BB0_56:
	setp.ge.s32 	%p85, %r64, %r43;
	add.s32 	%r38, %r25, 24;
	setp.ge.s32 	%p86, %r38, %r42;
	or.pred  	%p87, %p86, %p85;
	@%p87 bra 	$L__BB0_58;
	ld.shared.f32 	%f29, [%r26+96];
	mad.lo.s32 	%r80, %r38, %r43, %r64;
	mul.wide.s32 	%rd61, %r80, 4;
	add.s64 	%rd62, %rd2, %rd61;
	st.global.f32 	[%rd62], %f29;
$L__BB0_58:
	setp.ge.s32 	%p88, %r64, %r43;
	add.s32 	%r39, %r25, 26;
	setp.ge.s32 	%p89, %r39, %r42;
	or.pred  	%p90, %p89, %p88;
	@%p90 bra 	$L__BB0_60;
	ld.shared.f32 	%f30, [%r26+104];
	mad.lo.s32 	%r81, %r39, %r43, %r64;
	mul.wide.s32 	%rd63, %r81, 4;
	add.s64 	%rd64, %rd2, %rd63;
	st.global.f32 	[%rd64], %f30;
$L__BB0_60:
	setp.ge.s32 	%p91, %r64, %r43;
	add.s32 	%r40, %r25, 28;
	setp.ge.s32 	%p92, %r40, %r42;
	or.pred  	%p93, %p92, %p91;
	@%p93 bra 	$L__BB0_62;
	ld.shared.f32 	%f31, [%r26+112];
	mad.lo.s32 	%r82, %r40, %r43, %r64;
	mul.wide.s32 	%rd65, %r82, 4;
	add.s64 	%rd66, %rd2, %rd65;
	st.global.f32 	[%rd66], %f31;
$L__BB0_62:
	setp.ge.s32 	%p94, %r64, %r43;
	add.s32 	%r41, %r25, 30;
	setp.ge.s32 	%p95, %r41, %r42;
	or.pred  	%p96, %p95, %p94;
	@%p96 bra 	$L__BB0_64;
	ld.shared.f32 	%f32, [%r26+120];
	mad.lo.s32 	%r83, %r41, %r43, %r64;
	mul.wide.s32 	%rd67, %r83, 4;
	add.s64 	%rd68, %rd2, %rd67;
	st.global.f32 	[%rd68], %f32;
$L__BB0_64:
	ret;

}


// ===== COMPILED SASS (sm_100) =====

	.target	sm_100

	.elftype	@"ET_EXEC"


//--------------------- .note.nv.tkinfo           --------------------------
	.section	.note.nv.tkinfo,"",@"SHT_NOTE"
	.sectionflags	@"SHF_NOTE_NV_TKINFO"
	.tkinfo
        /*0018*/ 	.word	0x00000002
        /*0030*/ 	.string	""
        /*0030*/ 	.string	"ptxas"
        /*0030*/ 	.string	"Cuda compilation tools, release 13.0, V13.0.88"
        /*0030*/ 	.string	"Build cuda_13.0.r13.0/compiler.36424714_0"
        /*0030*/ 	.string	"-arch sm_100 -m 64 "



//--------------------- .note.nv.cuinfo           --------------------------
	.section	.note.nv.cuinfo,"",@"SHT_NOTE"
	.sectionflags	@"SHF_NOTE_NV_CUINFO"
        /*0018*/ 	.short	0x0002
        /*001a*/ 	.short	0x0064
        /*001c*/ 	.short	0x0082
	.zero		2


//--------------------- .nv.info                  --------------------------
	.section	.nv.info,"",@"SHT_CUDA_INFO"
	.align	4


	//----- nvinfo : EIATTR_REGCOUNT
	.align		4
        /*0000*/ 	.byte	0x04, 0x2f
        /*0002*/ 	.short	(.L_1 - .L_0)
	.align		4
.L_0:
        /*0004*/ 	.word	index@(_Z25transpose_cp_async_kernelPKfPfii)
        /*0008*/ 	.word	0x00000020


	//----- nvinfo : EIATTR_FRAME_SIZE
	.align		4
.L_1:
        /*000c*/ 	.byte	0x04, 0x11
        /*000e*/ 	.short	(.L_3 - .L_2)
	.align		4
.L_2:
        /*0010*/ 	.word	index@(_Z25transpose_cp_async_kernelPKfPfii)
        /*0014*/ 	.word	0x00000000


	//----- nvinfo : EIATTR_MIN_STACK_SIZE
	.align		4
.L_3:
        /*0018*/ 	.byte	0x04, 0x12
        /*001a*/ 	.short	(.L_5 - .L_4)
	.align		4
.L_4:
        /*001c*/ 	.word	index@(_Z25transpose_cp_async_kernelPKfPfii)
        /*0020*/ 	.word	0x00000000
.L_5:


//--------------------- .nv.compat                --------------------------
	.section	.nv.compat,"",@"SHT_CUDA_COMPAT_INFO"
	.align	4
        /*0000*/ 	.byte	0x02, 0x09, 0x00, 0x00, 0x02, 0x02, 0x01, 0x00, 0x02, 0x05, 0x05, 0x00, 0x03, 0x07, 0x01, 0x01
        /*0010*/ 	.byte	0x02, 0x03, 0x00, 0x00, 0x02, 0x06, 0x01, 0x00, 0x04, 0x0b, 0x08, 0x00, 0x09, 0x00, 0x00, 0x00
        /*0020*/ 	.byte	0x00, 0x00, 0x00, 0x00


//--------------------- .nv.info._Z25transpose_cp_async_kernelPKfPfii --------------------------
	.section	.nv.info._Z25transpose_cp_async_kernelPKfPfii,"",@"SHT_CUDA_INFO"
	.sectionflags	@""
	.align	4


	//----- nvinfo : EIATTR_CUDA_API_VERSION
	.align		4
        /*0000*/ 	.byte	0x04, 0x37
        /*0002*/ 	.short	(.L_7 - .L_6)
.L_6:
        /*0004*/ 	.word	0x00000082


	//----- nvinfo : EIATTR_KPARAM_INFO
	.align		4
.L_7:
        /*0008*/ 	.byte	0x04, 0x17
        /*000a*/ 	.short	(.L_9 - .L_8)
.L_8:
        /*000c*/ 	.word	0x00000000
        /*0010*/ 	.short	0x0003
        /*0012*/ 	.short	0x0014
        /*0014*/ 	.byte	0x00, 0xf0, 0x11, 0x00


	//----- nvinfo : EIATTR_KPARAM_INFO
	.align		4
.L_9:
        /*0018*/ 	.byte	0x04, 0x17
        /*001a*/ 	.short	(.L_11 - .L_10)
.L_10:
        /*001c*/ 	.word	0x00000000
        /*0020*/ 	.short	0x0002
        /*0022*/ 	.short	0x0010
        /*0024*/ 	.byte	0x00, 0xf0, 0x11, 0x00


	//----- nvinfo : EIATTR_KPARAM_INFO
	.align		4
.L_11:
        /*0028*/ 	.byte	0x04, 0x17
        /*002a*/ 	.short	(.L_13 - .L_12)
.L_12:
        /*002c*/ 	.word	0x00000000
        /*0030*/ 	.short	0x0001
        /*0032*/ 	.short	0x0008
        /*0034*/ 	.byte	0x00, 0xf5, 0x21, 0x00


	//----- nvinfo : EIATTR_KPARAM_INFO
	.align		4
.L_13:
        /*0038*/ 	.byte	0x04, 0x17
        /*003a*/ 	.short	(.L_15 - .L_14)
.L_14:
        /*003c*/ 	.word	0x00000000
        /*0040*/ 	.short	0x0000
        /*0042*/ 	.short	0x0000
        /*0044*/ 	.byte	0x00, 0xf5, 0x21, 0x00


	//----- nvinfo : EIATTR_SPARSE_MMA_MASK
	.align		4
.L_15:
        /*0048*/ 	.byte	0x03, 0x50
        /*004a*/ 	.short	0x0000


	//----- nvinfo : EIATTR_MAXREG_COUNT
	.align		4
        /*004c*/ 	.byte	0x03, 0x1b
        /*004e*/ 	.short	0x00ff


	//----- nvinfo : EIATTR_NUM_BARRIERS
	.align		4
        /*0050*/ 	.byte	0x02, 0x4c
        /*0052*/ 	.byte	0x01
	.zero		1


	//----- nvinfo : EIATTR_MERCURY_ISA_VERSION
	.align		4
        /*0054*/ 	.byte	0x03, 0x5f
        /*0056*/ 	.short	0x0101


	//----- nvinfo : EIATTR_VRC_CTA_INIT_COUNT
	.align		4
        /*0058*/ 	.byte	0x02, 0x4a
	.zero		1
	.zero		1


	//----- nvinfo : EIATTR_EXIT_INSTR_OFFSETS
	.align		4
        /*005c*/ 	.byte	0x04, 0x1c
        /*005e*/ 	.short	(.L_17 - .L_16)


	//   ....[0]....
.L_16:
        /*0060*/ 	.word	0x00000fd0


	//   ....[1]....
        /*0064*/ 	.word	0x00001030


	//----- nvinfo : EIATTR_CBANK_PARAM_SIZE
	.align		4
.L_17:
        /*0068*/ 	.byte	0x03, 0x19
        /*006a*/ 	.short	0x0018


	//----- nvinfo : EIATTR_PARAM_CBANK
	.align		4
        /*006c*/ 	.byte	0x04, 0x0a
        /*006e*/ 	.short	(.L_19 - .L_18)
	.align		4
.L_18:
        /*0070*/ 	.word	index@(.nv.constant0._Z25transpose_cp_async_kernelPKfPfii)
        /*0074*/ 	.short	0x0380
        /*0076*/ 	.short	0x0018


	//----- nvinfo : EIATTR_SW_WAR
	.align		4
.L_19:
        /*0078*/ 	.byte	0x04, 0x36
        /*007a*/ 	.short	(.L_21 - .L_20)
.L_20:
        /*007c*/ 	.word	0x00000008
.L_21:


//--------------------- .nv.callgraph             --------------------------
	.section	.nv.callgraph,"",@"SHT_CUDA_CALLGRAPH"
	.align	4
	.sectionentsize	8
	.align		4
        /*0000*/ 	.word	0x00000000
	.align		4
        /*0004*/ 	.word	0xffffffff
	.align		4
        /*0008*/ 	.word	0x00000000
	.align		4
        /*000c*/ 	.word	0xfffffffe
	.align		4
        /*0010*/ 	.word	0x00000000
	.align		4
        /*0014*/ 	.word	0xfffffffd
	.align		4
        /*0018*/ 	.word	0x00000000
	.align		4
        /*001c*/ 	.word	0xfffffffc


//--------------------- .text._Z25transpose_cp_async_kernelPKfPfii --------------------------
	.section	.text._Z25transpose_cp_async_kernelPKfPfii,"ax",@progbits
	.align	128
        .global         _Z25transpose_cp_async_kernelPKfPfii
        .type           _Z25transpose_cp_async_kernelPKfPfii,@function
        .size           _Z25transpose_cp_async_kernelPKfPfii,(.L_x_1 - _Z25transpose_cp_async_kernelPKfPfii)
        .other          _Z25transpose_cp_async_kernelPKfPfii,@"STO_CUDA_ENTRY STV_DEFAULT"
_Z25transpose_cp_async_kernelPKfPfii:
.text._Z25transpose_cp_async_kernelPKfPfii:
[----:B------:R-:W-:Y:S01]  /*0000*/  LDC R1, c[0x0][0x37c] ;  /* 0x0000df00ff017b82 */ /* 0x000fe20000000800 */
[----:B------:R-:W0:Y:S01]  /*0010*/  S2R R8, SR_TID.Y ;  /* 0x0000000000087919 */ /* 0x000e220000002200 */
[----:B------:R-:W1:Y:S01]  /*0020*/  LDCU.64 UR8, c[0x0][0x390] ;  /* 0x00007200ff0877ac */ /* 0x000e620008000a00 */
[----:B------:R-:W0:Y:S01]  /*0030*/  S2R R5, SR_CTAID.Y ;  /* 0x0000000000057919 */ /* 0x000e220000002600 */
[----:B------:R-:W2:Y:S01]  /*0040*/  LDCU.64 UR6, c[0x0][0x358] ;  /* 0x00006b00ff0677ac */ /* 0x000ea20008000a00 */
[----:B------:R-:W3:Y:S01]  /*0050*/  S2R R0, SR_CTAID.X ;  /* 0x0000000000007919 */ /* 0x000ee20000002500 */
[----:B------:R-:W3:Y:S01]  /*0060*/  S2R R9, SR_TID.X ;  /* 0x0000000000097919 */ /* 0x000ee20000002100 */
[----:B0-----:R-:W-:-:S04]  /*0070*/  LEA R2, R5, R8, 0x5 ;  /* 0x0000000805027211 */ /* 0x001fc800078e28ff */
[C---:B-1----:R-:W-:Y:S01]  /*0080*/  ISETP.GE.AND P0, PT, R2.reuse, UR9, PT ;  /* 0x0000000902007c0c */ /* 0x042fe2000bf06270 */
[----:B------:R-:W-:Y:S01]  /*0090*/  VIADD R4, R2, 0x2 ;  /* 0x0000000202047836 */ /* 0x000fe20000000000 */
[----:B---3--:R-:W-:-:S04]  /*00a0*/  LEA R25, R0, R9, 0x5 ;  /* 0x0000000900197211 */ /* 0x008fc800078e28ff */
[----:B------:R-:W-:Y:S02]  /*00b0*/  ISETP.GE.AND P1, PT, R4, UR9, PT ;  /* 0x0000000904007c0c */ /* 0x000fe4000bf26270 */
[C---:B------:R-:W-:Y:S02]  /*00c0*/  ISETP.GE.OR P0, PT, R25.reuse, UR8, P0 ;  /* 0x0000000819007c0c */ /* 0x040fe40008706670 */
[----:B------:R-:W-:-:S11]  /*00d0*/  ISETP.GE.OR P1, PT, R25, UR8, P1 ;  /* 0x0000000819007c0c */ /* 0x000fd60008f26670 */
[----:B------:R-:W0:Y:S01]  /*00e0*/  @!P0 LDC.64 R6, c[0x0][0x380] ;  /* 0x0000e000ff068b82 */ /* 0x000e220000000a00 */
[----:B------:R-:W-:-:S07]  /*00f0*/  @!P0 IMAD R3, R2, UR8, R25 ;  /* 0x0000000802038c24 */ /* 0x000fce000f8e0219 */
[----:B------:R-:W1:Y:S01]  /*0100*/  @!P1 LDC.64 R10, c[0x0][0x380] ;  /* 0x0000e000ff0a9b82 */ /* 0x000e620000000a00 */
[----:B0-----:R-:W-:-:S04]  /*0110*/  @!P0 IMAD.WIDE R6, R3, 0x4, R6 ;  /* 0x0000000403068825 */ /* 0x001fc800078e0206 */
[----:B------:R-:W-:Y:S01]  /*0120*/  @!P1 IMAD R3, R4, UR8, R25 ;  /* 0x0000000804039c24 */ /* 0x000fe2000f8e0219 */
[----:B--2---:R0:W2:Y:S03]  /*0130*/  @!P0 LDG.E.CONSTANT R13, desc[UR6][R6.64] ;  /* 0x00000006060d8981 */ /* 0x0040a6000c1e9900 */
[----:B-1----:R-:W-:-:S05]  /*0140*/  @!P1 IMAD.WIDE R10, R3, 0x4, R10 ;  /* 0x00000004030a9825 */ /* 0x002fca00078e020a */
[----:B------:R1:W3:Y:S01]  /*0150*/  @!P1 LDG.E.CONSTANT R21, desc[UR6][R10.64] ;  /* 0x000000060a159981 */ /* 0x0002e2000c1e9900 */
[----:B------:R-:W4:Y:S01]  /*0160*/  S2UR UR5, SR_CgaCtaId ;  /* 0x00000000000579c3 */ /* 0x000f220000008800 */
[C---:B------:R-:W-:Y:S01]  /*0170*/  IADD3 R12, PT, PT, R2.reuse, 0x4, RZ ;  /* 0x00000004020c7810 */ /* 0x040fe20007ffe0ff */
[----:B------:R-:W-:Y:S01]  /*0180*/  UMOV UR4, 0x400 ;  /* 0x0000040000047882 */ /* 0x000fe20000000000 */
[C---:B------:R-:W-:Y:S01]  /*0190*/  IADD3 R20, PT, PT, R2.reuse, 0x6, RZ ;  /* 0x0000000602147810 */ /* 0x040fe20007ffe0ff */
[----:B0-----:R-:W-:Y:S01]  /*01a0*/  VIADD R7, R2, 0x8 ;  /* 0x0000000802077836 */ /* 0x001fe20000000000 */
[----:B------:R-:W-:Y:S01]  /*01b0*/  ISETP.GE.AND P2, PT, R12, UR9, PT ;  /* 0x000000090c007c0c */ /* 0x000fe2000bf46270 */
[----:B------:R-:W-:Y:S01]  /*01c0*/  VIADD R26, R2, 0xe ;  /* 0x0000000e021a7836 */ /* 0x000fe20000000000 */
[----:B------:R-:W-:Y:S02]  /*01d0*/  ISETP.GE.AND P3, PT, R20, UR9, PT ;  /* 0x0000000914007c0c */ /* 0x000fe4000bf66270 */
[----:B------:R-:W-:-:S02]  /*01e0*/  ISETP.GE.OR P2, PT, R25, UR8, P2 ;  /* 0x0000000819007c0c */ /* 0x000fc40009746670 */
[----:B------:R-:W-:Y:S02]  /*01f0*/  ISETP.GE.OR P3, PT, R25, UR8, P3 ;  /* 0x0000000819007c0c */ /* 0x000fe40009f66670 */
[----:B------:R-:W-:Y:S02]  /*0200*/  ISETP.GE.AND P4, PT, R7, UR9, PT ;  /* 0x0000000907007c0c */ /* 0x000fe4000bf86270 */
[----:B------:R-:W-:Y:S02]  /*0210*/  IADD3 R4, PT, PT, R2, 0xa, RZ ;  /* 0x0000000a02047810 */ /* 0x000fe40007ffe0ff */
[C---:B------:R-:W-:Y:S02]  /*0220*/  ISETP.GE.OR P4, PT, R25.reuse, UR8, P4 ;  /* 0x0000000819007c0c */ /* 0x040fe4000a786670 */
[----:B------:R-:W-:Y:S02]  /*0230*/  ISETP.GE.AND P5, PT, R4, UR9, PT ;  /* 0x0000000904007c0c */ /* 0x000fe4000bfa6270 */
[C---:B------:R-:W-:Y:S01]  /*0240*/  IADD3 R3, PT, PT, R2.reuse, 0xc, RZ ;  /* 0x0000000c02037810 */ /* 0x040fe20007ffe0ff */
[----:B------:R-:W0:Y:S01]  /*0250*/  @!P2 LDC.64 R16, c[0x0][0x380] ;  /* 0x0000e000ff10ab82 */ /* 0x000e220000000a00 */
[----:B------:R-:W-:Y:S01]  /*0260*/  ISETP.GE.OR P5, PT, R25, UR8, P5 ;  /* 0x0000000819007c0c */ /* 0x000fe2000afa6670 */
[----:B----4-:R-:W-:Y:S01]  /*0270*/  ULEA UR4, UR5, UR4, 0x18 ;  /* 0x0000000405047291 */ /* 0x010fe2000f8ec0ff */
[----:B------:R-:W-:Y:S01]  /*0280*/  IADD3 R28, PT, PT, R2, 0x10, RZ ;  /* 0x00000010021c7810 */ /* 0x000fe20007ffe0ff */
[--C-:B------:R-:W-:Y:S01]  /*0290*/  @!P2 IMAD R23, R12, UR8, R25.reuse ;  /* 0x000000080c17ac24 */ /* 0x100fe2000f8e0219 */
[----:B------:R-:W-:Y:S01]  /*02a0*/  ISETP.GE.AND P6, PT, R3, UR9, PT ;  /* 0x0000000903007c0c */ /* 0x000fe2000bfc6270 */
[----:B------:R-:W-:-:S02]  /*02b0*/  @!P3 IMAD R27, R20, UR8, R25 ;  /* 0x00000008141bbc24 */ /* 0x000fc4000f8e0219 */
[----:B------:R-:W-:Y:S01]  /*02c0*/  LEA R24, R9, UR4, 0x2 ;  /* 0x0000000409187c11 */ /* 0x000fe2000f8e10ff */
[----:B------:R-:W4:Y:S01]  /*02d0*/  @!P3 LDC.64 R18, c[0x0][0x380] ;  /* 0x0000e000ff12bb82 */ /* 0x000f220000000a00 */
[----:B------:R-:W-:-:S03]  /*02e0*/  ISETP.GE.OR P6, PT, R25, UR8, P6 ;  /* 0x0000000819007c0c */ /* 0x000fc6000b7c6670 */
[----:B------:R-:W-:-:S04]  /*02f0*/  IMAD R6, R8, 0x84, R24 ;  /* 0x0000008408067824 */ /* 0x000fc800078e0218 */
[----:B-1----:R-:W1:Y:S01]  /*0300*/  @!P4 LDC.64 R10, c[0x0][0x380] ;  /* 0x0000e000ff0acb82 */ /* 0x002e620000000a00 */
[----:B------:R-:W-:Y:S02]  /*0310*/  @!P4 IMAD R7, R7, UR8, R25 ;  /* 0x000000080707cc24 */ /* 0x000fe4000f8e0219 */
[----:B0-----:R-:W-:-:S05]  /*0320*/  @!P2 IMAD.WIDE R16, R23, 0x4, R16 ;  /* 0x000000041710a825 */ /* 0x001fca00078e0210 */
[----:B------:R-:W0:Y:S01]  /*0330*/  @!P6 LDC.64 R14, c[0x0][0x380] ;  /* 0x0000e000ff0eeb82 */ /* 0x000e220000000a00 */
[----:B------:R-:W5:Y:S01]  /*0340*/  @!P2 LDG.E.CONSTANT R17, desc[UR6][R16.64] ;  /* 0x000000061011a981 */ /* 0x000f62000c1e9900 */
[----:B----4-:R-:W-:-:S06]  /*0350*/  @!P3 IMAD.WIDE R18, R27, 0x4, R18 ;  /* 0x000000041b12b825 */ /* 0x010fcc00078e0212 */
[----:B------:R4:W5:Y:S01]  /*0360*/  @!P3 LDG.E.CONSTANT R19, desc[UR6][R18.64] ;  /* 0x000000061213b981 */ /* 0x000962000c1e9900 */
[----:B-1----:R-:W-:-:S04]  /*0370*/  @!P4 IMAD.WIDE R10, R7, 0x4, R10 ;  /* 0x00000004070ac825 */ /* 0x002fc800078e020a */
[--C-:B------:R-:W-:Y:S02]  /*0380*/  @!P5 IMAD R7, R4, UR8, R25.reuse ;  /* 0x000000080407dc24 */ /* 0x100fe4000f8e0219 */
[----:B------:R-:W-:Y:S01]  /*0390*/  @!P6 IMAD R3, R3, UR8, R25 ;  /* 0x000000080303ec24 */ /* 0x000fe2000f8e0219 */
[----:B------:R-:W5:Y:S03]  /*03a0*/  @!P4 LDG.E.CONSTANT R11, desc[UR6][R10.64] ;  /* 0x000000060a0bc981 */ /* 0x000f66000c1e9900 */
[----:B0-----:R-:W-:-:S05]  /*03b0*/  @!P6 IMAD.WIDE R14, R3, 0x4, R14 ;  /* 0x00000004030ee825 */ /* 0x001fca00078e020e */
[----:B------:R-:W5:Y:S04]  /*03c0*/  @!P6 LDG.E.CONSTANT R27, desc[UR6][R14.64] ;  /* 0x000000060e1be981 */ /* 0x000f68000c1e9900 */
[----:B--2---:R0:W-:Y:S01]  /*03d0*/  @!P0 STS [R6], R13 ;  /* 0x0000000d06008388 */ /* 0x0041e20000000800 */
[----:B------:R-:W-:-:S04]  /*03e0*/  ISETP.GE.AND P0, PT, R26, UR9, PT ;  /* 0x000000091a007c0c */ /* 0x000fc8000bf06270 */
[C---:B------:R-:W-:Y:S01]  /*03f0*/  ISETP.GE.OR P0, PT, R25.reuse, UR8, P0 ;  /* 0x0000000819007c0c */ /* 0x040fe20008706670 */
[----:B---3--:R1:W-:Y:S01]  /*0400*/  @!P1 STS [R6+0x108], R21 ;  /* 0x0001081506009388 */ /* 0x0083e20000000800 */
[----:B------:R-:W-:Y:S01]  /*0410*/  ISETP.GE.AND P1, PT, R28, UR9, PT ;  /* 0x000000091c007c0c */ /* 0x000fe2000bf26270 */
[----:B0-----:R-:W0:Y:S03]  /*0420*/  @!P5 LDC.64 R12, c[0x0][0x380] ;  /* 0x0000e000ff0cdb82 */ /* 0x001e260000000a00 */
[----:B------:R-:W-:-:S07]  /*0430*/  ISETP.GE.OR P1, PT, R25, UR8, P1 ;  /* 0x0000000819007c0c */ /* 0x000fce0008f26670 */
[----:B-1----:R-:W1:Y:S08]  /*0440*/  @!P0 LDC.64 R20, c[0x0][0x380] ;  /* 0x0000e000ff148b82 */ /* 0x002e700000000a00 */
[----:B------:R-:W2:Y:S01]  /*0450*/  @!P1 LDC.64 R22, c[0x0][0x380] ;  /* 0x0000e000ff169b82 */ /* 0x000ea20000000a00 */
[----:B0-----:R-:W-:-:S04]  /*0460*/  @!P5 IMAD.WIDE R12, R7, 0x4, R12 ;  /* 0x00000004070cd825 */ /* 0x001fc800078e020c */
[----:B------:R-:W-:Y:S01]  /*0470*/  @!P0 IMAD R7, R26, UR8, R25 ;  /* 0x000000081a078c24 */ /* 0x000fe2000f8e0219 */
[----:B------:R-:W3:Y:S03]  /*0480*/  @!P5 LDG.E.CONSTANT R3, desc[UR6][R12.64] ;  /* 0x000000060c03d981 */ /* 0x000ee6000c1e9900 */
[----:B-1----:R-:W-:-:S04]  /*0490*/  @!P0 IMAD.WIDE R20, R7, 0x4, R20 ;  /* 0x0000000407148825 */ /* 0x002fc800078e0214 */
[----:B------:R-:W-:Y:S02]  /*04a0*/  @!P1 IMAD R7, R28, UR8, R25 ;  /* 0x000000081c079c24 */ /* 0x000fe4000f8e0219 */
[----:B------:R-:W3:Y:S02]  /*04b0*/  @!P0 LDG.E.CONSTANT R21, desc[UR6][R20.64] ;  /* 0x0000000614158981 */ /* 0x000ee4000c1e9900 */
[----:B--2---:R-:W-:-:S06]  /*04c0*/  @!P1 IMAD.WIDE R22, R7, 0x4, R22 ;  /* 0x0000000407169825 */ /* 0x004fcc00078e0216 */
[----:B------:R0:W2:Y:S01]  /*04d0*/  @!P1 LDG.E.CONSTANT R23, desc[UR6][R22.64] ;  /* 0x0000000616179981 */ /* 0x0000a2000c1e9900 */
[C---:B----4-:R-:W-:Y:S01]  /*04e0*/  VIADD R18, R2.reuse, 0x14 ;  /* 0x0000001402127836 */ /* 0x050fe20000000000 */
[----:B------:R-:W-:Y:S02]  /*04f0*/  IADD3 R16, PT, PT, R2, 0x12, RZ ;  /* 0x0000001202107810 */ /* 0x000fe40007ffe0ff */
[----:B-----5:R1:W-:Y:S02]  /*0500*/  @!P2 STS [R6+0x210], R17 ;  /* 0x000210110600a388 */ /* 0x0203e40000000800 */
[----:B------:R-:W-:Y:S02]  /*0510*/  ISETP.GE.AND P2, PT, R16, UR9, PT ;  /* 0x0000000910007c0c */ /* 0x000fe4000bf46270 */
[----:B------:R4:W-:Y:S01]  /*0520*/  @!P3 STS [R6+0x318], R19 ;  /* 0x000318130600b388 */ /* 0x0009e20000000800 */
[----:B------:R-:W-:Y:S02]  /*0530*/  ISETP.GE.AND P3, PT, R18, UR9, PT ;  /* 0x0000000912007c0c */ /* 0x000fe4000bf66270 */
[----:B------:R-:W-:-:S02]  /*0540*/  ISETP.GE.OR P2, PT, R25, UR8, P2 ;  /* 0x0000000819007c0c */ /* 0x000fc40009746670 */
[----:B------:R-:W-:Y:S02]  /*0550*/  ISETP.GE.OR P3, PT, R25, UR8, P3 ;  /* 0x0000000819007c0c */ /* 0x000fe40009f66670 */
[C---:B------:R-:W-:Y:S01]  /*0560*/  IADD3 R4, PT, PT, R2.reuse, 0x16, RZ ;  /* 0x0000001602047810 */ /* 0x040fe20007ffe0ff */
[----:B------:R-:W-:Y:S01]  /*0570*/  @!P4 STS [R6+0x420], R11 ;  /* 0x0004200b0600c388 */ /* 0x000fe20000000800 */
[----:B0-----:R-:W-:Y:S02]  /*0580*/  IADD3 R22, PT, PT, R2, 0x18, RZ ;  /* 0x0000001802167810 */ /* 0x001fe40007ffe0ff */
[----:B------:R-:W-:Y:S01]  /*0590*/  ISETP.GE.AND P4, PT, R4, UR9, PT ;  /* 0x0000000904007c0c */ /* 0x000fe2000bf86270 */
[----:B------:R-:W-:-:S04]  /*05a0*/  VIADD R26, R2, 0x1a ;  /* 0x0000001a021a7836 */ /* 0x000fc80000000000 */
[----:B------:R-:W0:Y:S01]  /*05b0*/  @!P2 LDC.64 R12, c[0x0][0x380] ;  /* 0x0000e000ff0cab82 */ /* 0x000e220000000a00 */
[----:B------:R-:W-:Y:S02]  /*05c0*/  ISETP.GE.OR P4, PT, R25, UR8, P4 ;  /* 0x0000000819007c0c */ /* 0x000fe4000a786670 */
[----:B------:R-:W-:-:S05]  /*05d0*/  IADD3 R28, PT, PT, R2, 0x1c, RZ ;  /* 0x0000001c021c7810 */ /* 0x000fca0007ffe0ff */
[----:B------:R-:W5:Y:S01]  /*05e0*/  @!P3 LDC.64 R14, c[0x0][0x380] ;  /* 0x0000e000ff0ebb82 */ /* 0x000f620000000a00 */
[----:B------:R-:W-:Y:S01]  /*05f0*/  IADD3 R7, PT, PT, R2, 0x1e, RZ ;  /* 0x0000001e02077810 */ /* 0x000fe20007ffe0ff */
[----:B------:R-:W-:Y:S01]  /*0600*/  @!P6 STS [R6+0x630], R27 ;  /* 0x0006301b0600e388 */ /* 0x000fe20000000800 */
[----:B------:R-:W-:-:S04]  /*0610*/  ISETP.GE.AND P6, PT, R26, UR9, PT ;  /* 0x000000091a007c0c */ /* 0x000fc8000bfc6270 */
[----:B------:R-:W-:Y:S01]  /*0620*/  ISETP.GE.OR P6, PT, R25, UR8, P6 ;  /* 0x0000000819007c0c */ /* 0x000fe2000b7c6670 */
[--C-:B-1----:R-:W-:Y:S02]  /*0630*/  @!P2 IMAD R17, R16, UR8, R25.reuse ;  /* 0x000000081011ac24 */ /* 0x102fe4000f8e0219 */
[----:B----4-:R-:W-:Y:S02]  /*0640*/  @!P3 IMAD R19, R18, UR8, R25 ;  /* 0x000000081213bc24 */ /* 0x010fe4000f8e0219 */
[----:B0-----:R-:W-:-:S08]  /*0650*/  @!P2 IMAD.WIDE R12, R17, 0x4, R12 ;  /* 0x00000004110ca825 */ /* 0x001fd000078e020c */
[----:B------:R-:W0:Y:S01]  /*0660*/  @!P6 LDC.64 R16, c[0x0][0x380] ;  /* 0x0000e000ff10eb82 */ /* 0x000e220000000a00 */
[----:B------:R-:W4:Y:S01]  /*0670*/  @!P2 LDG.E.CONSTANT R13, desc[UR6][R12.64] ;  /* 0x000000060c0da981 */ /* 0x000f22000c1e9900 */
[----:B-----5:R-:W-:-:S06]  /*0680*/  @!P3 IMAD.WIDE R14, R19, 0x4, R14 ;  /* 0x00000004130eb825 */ /* 0x020fcc00078e020e */
[----:B------:R-:W5:Y:S04]  /*0690*/  @!P3 LDG.E.CONSTANT R15, desc[UR6][R14.64] ;  /* 0x000000060e0fb981 */ /* 0x000f68000c1e9900 */
[----:B---3--:R1:W-:Y:S01]  /*06a0*/  @!P5 STS [R6+0x528], R3 ;  /* 0x000528030600d388 */ /* 0x0083e20000000800 */
[----:B------:R-:W-:-:S04]  /*06b0*/  ISETP.GE.AND P5, PT, R22, UR9, PT ;  /* 0x0000000916007c0c */ /* 0x000fc8000bfa6270 */
[----:B------:R-:W-:Y:S01]  /*06c0*/  ISETP.GE.OR P5, PT, R25, UR8, P5 ;  /* 0x0000000819007c0c */ /* 0x000fe2000afa6670 */
[----:B------:R3:W-:Y:S01]  /*06d0*/  @!P0 STS [R6+0x738], R21 ;  /* 0x0007381506008388 */ /* 0x0007e20000000800 */
[----:B------:R-:W-:Y:S01]  /*06e0*/  ISETP.GE.AND P0, PT, R28, UR9, PT ;  /* 0x000000091c007c0c */ /* 0x000fe2000bf06270 */
[----:B-1----:R-:W1:Y:S02]  /*06f0*/  @!P4 LDC.64 R2, c[0x0][0x380] ;  /* 0x0000e000ff02cb82 */ /* 0x002e640000000a00 */
[----:B--2---:R2:W-:Y:S01]  /*0700*/  @!P1 STS [R6+0x840], R23 ;  /* 0x0008401706009388 */ /* 0x0045e20000000800 */
[----:B------:R-:W-:-:S07]  /*0710*/  ISETP.GE.AND P1, PT, R7, UR9, PT ;  /* 0x0000000907007c0c */ /* 0x000fce000bf26270 */
[----:B------:R-:W0:Y:S01]  /*0720*/  @!P5 LDC.64 R10, c[0x0][0x380] ;  /* 0x0000e000ff0adb82 */ /* 0x000e220000000a00 */
[C---:B------:R-:W-:Y:S02]  /*0730*/  ISETP.GE.OR P0, PT, R25.reuse, UR8, P0 ;  /* 0x0000000819007c0c */ /* 0x040fe40008706670 */
[----:B------:R-:W-:-:S11]  /*0740*/  ISETP.GE.OR P1, PT, R25, UR8, P1 ;  /* 0x0000000819007c0c */ /* 0x000fd60008f26670 */
[----:B------:R-:W0:Y:S08]  /*0750*/  @!P0 LDC.64 R18, c[0x0][0x380] ;  /* 0x0000e000ff128b82 */ /* 0x000e300000000a00 */
[----:B---3--:R-:W3:Y:S01]  /*0760*/  @!P1 LDC.64 R20, c[0x0][0x380] ;  /* 0x0000e000ff149b82 */ /* 0x008ee20000000a00 */
[----:B--2---:R-:W-:-:S04]  /*0770*/  @!P4 IMAD R23, R4, UR8, R25 ;  /* 0x000000080417cc24 */ /* 0x004fc8000f8e0219 */
[----:B-1----:R-:W-:-:S04]  /*0780*/  @!P4 IMAD.WIDE R2, R23, 0x4, R2 ;  /* 0x000000041702c825 */ /* 0x002fc800078e0202 */
[--C-:B------:R-:W-:Y:S02]  /*0790*/  @!P5 IMAD R23, R22, UR8, R25.reuse ;  /* 0x000000081617dc24 */ /* 0x100fe4000f8e0219 */
[----:B------:R-:W-:Y:S01]  /*07a0*/  @!P0 IMAD R27, R28, UR8, R25 ;  /* 0x000000081c1b8c24 */ /* 0x000fe2000f8e0219 */
[----:B------:R1:W2:Y:S01]  /*07b0*/  @!P4 LDG.E.CONSTANT R3, desc[UR6][R2.64] ;  /* 0x000000060203c981 */ /* 0x0002a2000c1e9900 */
[----:B0-----:R-:W-:-:S04]  /*07c0*/  @!P5 IMAD.WIDE R10, R23, 0x4, R10 ;  /* 0x00000004170ad825 */ /* 0x001fc800078e020a */
[--C-:B------:R-:W-:Y:S02]  /*07d0*/  @!P6 IMAD R23, R26, UR8, R25.reuse ;  /* 0x000000081a17ec24 */ /* 0x100fe4000f8e0219 */
[----:B------:R-:W-:Y:S01]  /*07e0*/  @!P1 IMAD R7, R7, UR8, R25 ;  /* 0x0000000807079c24 */ /* 0x000fe2000f8e0219 */
[----:B------:R-:W2:Y:S01]  /*07f0*/  @!P5 LDG.E.CONSTANT R11, desc[UR6][R10.64] ;  /* 0x000000060a0bd981 */ /* 0x000ea2000c1e9900 */
[----:B------:R-:W-:-:S04]  /*0800*/  @!P6 IMAD.WIDE R16, R23, 0x4, R16 ;  /* 0x000000041710e825 */ /* 0x000fc800078e0210 */
[----:B------:R-:W-:Y:S02]  /*0810*/  @!P0 IMAD.WIDE R18, R27, 0x4, R18 ;  /* 0x000000041b128825 */ /* 0x000fe400078e0212 */
[----:B------:R-:W2:Y:S02]  /*0820*/  @!P6 LDG.E.CONSTANT R17, desc[UR6][R16.64] ;  /* 0x000000061011e981 */ /* 0x000ea4000c1e9900 */
[----:B---3--:R-:W-:Y:S02]  /*0830*/  @!P1 IMAD.WIDE R20, R7, 0x4, R20 ;  /* 0x0000000407149825 */ /* 0x008fe400078e0214 */
[----:B------:R0:W3:Y:S04]  /*0840*/  @!P0 LDG.E.CONSTANT R19, desc[UR6][R18.64] ;  /* 0x0000000612138981 */ /* 0x0000e8000c1e9900 */
[----:B------:R0:W3:Y:S01]  /*0850*/  @!P1 LDG.E.CONSTANT R21, desc[UR6][R20.64] ;  /* 0x0000000614159981 */ /* 0x0000e2000c1e9900 */
[----:B------:R-:W-:-:S03]  /*0860*/  IMAD R5, R5, 0x20, R9 ;  /* 0x0000002005057824 */ /* 0x000fc600078e0209 */
[----:B----4-:R4:W-:Y:S01]  /*0870*/  @!P2 STS [R6+0x948], R13 ;  /* 0x0009480d0600a388 */ /* 0x0109e20000000800 */
[----:B------:R-:W-:-:S03]  /*0880*/  LEA R0, R0, R8, 0x5 ;  /* 0x0000000800007211 */ /* 0x000fc600078e28ff */
[----:B-----5:R-:W-:Y:S01]  /*0890*/  @!P3 STS [R6+0xa50], R15 ;  /* 0x000a500f0600b388 */ /* 0x020fe20000000800 */
[----:B------:R-:W-:Y:S01]  /*08a0*/  ISETP.GE.AND P2, PT, R5, UR9, PT ;  /* 0x0000000905007c0c */ /* 0x000fe2000bf46270 */
[C---:B------:R-:W-:Y:S01]  /*08b0*/  VIADD R22, R0.reuse, 0x4 ;  /* 0x0000000400167836 */ /* 0x040fe20000000000 */
[C---:B------:R-:W-:Y:S02]  /*08c0*/  IADD3 R14, PT, PT, R0.reuse, 0x2, RZ ;  /* 0x00000002000e7810 */ /* 0x040fe40007ffe0ff */
[----:B------:R-:W-:Y:S02]  /*08d0*/  ISETP.GE.OR P3, PT, R0, UR8, P2 ;  /* 0x0000000800007c0c */ /* 0x000fe40009766670 */
[----:B------:R-:W-:-:S04]  /*08e0*/  LEA R9, R9, R24, 0x7 ;  /* 0x0000001809097211 */ /* 0x000fc800078e38ff */
[----:B------:R-:W-:-:S07]  /*08f0*/  LEA R4, R8, R9, 0x2 ;  /* 0x0000000908047211 */ /* 0x000fce00078e10ff */
[----:B----4-:R-:W4:Y:S01]  /*0900*/  @!P3 LDC.64 R12, c[0x0][0x388] ;  /* 0x0000e200ff0cbb82 */ /* 0x010f220000000a00 */
[C---:B-1----:R-:W-:Y:S01]  /*0910*/  IADD3 R2, PT, PT, R0.reuse, 0x6, RZ ;  /* 0x0000000600027810 */ /* 0x042fe20007ffe0ff */
[C---:B------:R-:W-:Y:S02]  /*0920*/  @!P3 IMAD R7, R0.reuse, UR9, R5 ;  /* 0x000000090007bc24 */ /* 0x040fe4000f8e0205 */
[C---:B------:R-:W-:Y:S01]  /*0930*/  VIADD R26, R0.reuse, 0x8 ;  /* 0x00000008001a7836 */ /* 0x040fe20000000000 */
[C---:B------:R-:W-:Y:S01]  /*0940*/  IADD3 R28, PT, PT, R0.reuse, 0xa, RZ ;  /* 0x0000000a001c7810 */ /* 0x040fe20007ffe0ff */
[C---:B0-----:R-:W-:Y:S01]  /*0950*/  VIADD R18, R0.reuse, 0x10 ;  /* 0x0000001000127836 */ /* 0x041fe20000000000 */
[----:B------:R-:W-:Y:S01]  /*0960*/  IADD3 R20, PT, PT, R0, 0xe, RZ ;  /* 0x0000000e00147810 */ /* 0x000fe20007ffe0ff */
[----:B----4-:R-:W-:Y:S01]  /*0970*/  @!P3 IMAD.WIDE R12, R7, 0x4, R12 ;  /* 0x00000004070cb825 */ /* 0x010fe200078e020c */
[----:B--2---:R-:W-:Y:S04]  /*0980*/  @!P4 STS [R6+0xb58], R3 ;  /* 0x000b58030600c388 */ /* 0x004fe80000000800 */
[----:B------:R0:W-:Y:S04]  /*0990*/  @!P5 STS [R6+0xc60], R11 ;  /* 0x000c600b0600d388 */ /* 0x0001e80000000800 */
[----:B------:R1:W-:Y:S04]  /*09a0*/  @!P6 STS [R6+0xd68], R17 ;  /* 0x000d68110600e388 */ /* 0x0003e80000000800 */
[----:B---3--:R2:W-:Y:S04]  /*09b0*/  @!P0 STS [R6+0xe70], R19 ;  /* 0x000e701306008388 */ /* 0x0085e80000000800 */
[----:B------:R-:W-:Y:S01]  /*09c0*/  @!P1 STS [R6+0xf78], R21 ;  /* 0x000f781506009388 */ /* 0x000fe20000000800 */
[----:B------:R-:W-:Y:S01]  /*09d0*/  BAR.SYNC.DEFER_BLOCKING 0x0 ;  /* 0x0000000000007b1d */ /* 0x000fe20000010000 */
[----:B------:R-:W-:-:S02]  /*09e0*/  ISETP.GE.OR P4, PT, R14, UR8, P2 ;  /* 0x000000080e007c0c */ /* 0x000fc40009786670 */
[----:B------:R-:W-:-:S11]  /*09f0*/  ISETP.GE.OR P5, PT, R22, UR8, P2 ;  /* 0x0000000816007c0c */ /* 0x000fd600097a6670 */
[----:B0-----:R-:W0:Y:S08]  /*0a00*/  @!P4 LDC.64 R10, c[0x0][0x388] ;  /* 0x0000e200ff0acb82 */ /* 0x001e300000000a00 */
[----:B------:R-:W3:Y:S01]  /*0a10*/  @!P5 LDC.64 R8, c[0x0][0x388] ;  /* 0x0000e200ff08db82 */ /* 0x000ee20000000a00 */
[----:B------:R-:W4:Y:S04]  /*0a20*/  @!P3 LDS R3, [R4] ;  /* 0x000000000403b984 */ /* 0x000f280000000800 */
[----:B------:R-:W5:Y:S04]  /*0a30*/  @!P4 LDS R15, [R4+0x8] ;  /* 0x00000800040fc984 */ /* 0x000f680000000800 */
[----:B------:R-:W5:Y:S01]  /*0a40*/  @!P5 LDS R23, [R4+0x10] ;  /* 0x000010000417d984 */ /* 0x000f620000000800 */
[----:B------:R-:W-:Y:S01]  /*0a50*/  ISETP.GE.OR P0, PT, R2, UR8, P2 ;  /* 0x0000000802007c0c */ /* 0x000fe20009706670 */
[----:B-1----:R-:W-:-:S02]  /*0a60*/  @!P4 IMAD R17, R14, UR9, R5 ;  /* 0x000000090e11cc24 */ /* 0x002fc4000f8e0205 */
[----:B--2---:R-:W-:Y:S02]  /*0a70*/  @!P5 IMAD R19, R22, UR9, R5 ;  /* 0x000000091613dc24 */ /* 0x004fe4000f8e0205 */
[----:B0-----:R-:W-:Y:S01]  /*0a80*/  @!P4 IMAD.WIDE R10, R17, 0x4, R10 ;  /* 0x00000004110ac825 */ /* 0x001fe200078e020a */
[----:B------:R-:W-:Y:S02]  /*0a90*/  IADD3 R14, PT, PT, R0, 0xc, RZ ;  /* 0x0000000c000e7810 */ /* 0x000fe40007ffe0ff */
[----:B------:R-:W-:Y:S01]  /*0aa0*/  ISETP.GE.OR P6, PT, R26, UR8, P2 ;  /* 0x000000081a007c0c */ /* 0x000fe200097c6670 */
[----:B---3--:R-:W-:-:S04]  /*0ab0*/  @!P5 IMAD.WIDE R8, R19, 0x4, R8 ;  /* 0x000000041308d825 */ /* 0x008fc800078e0208 */
[----:B------:R-:W0:Y:S01]  /*0ac0*/  @!P0 LDS R25, [R4+0x18] ;  /* 0x0000180004198984 */ /* 0x000e220000000800 */
[----:B------:R-:W1:Y:S01]  /*0ad0*/  @!P0 LDC.64 R16, c[0x0][0x388] ;  /* 0x0000e200ff108b82 */ /* 0x000e620000000a00 */
[----:B------:R-:W-:-:S06]  /*0ae0*/  ISETP.GE.OR P1, PT, R18, UR8, P2 ;  /* 0x0000000812007c0c */ /* 0x000fcc0009726670 */
[----:B------:R-:W2:Y:S07]  /*0af0*/  @!P6 LDS R19, [R4+0x20] ;  /* 0x000020000413e984 */ /* 0x000eae0000000800 */
[----:B------:R-:W-:Y:S04]  /*0b00*/  @!P1 LDS R24, [R4+0x40] ;  /* 0x0000400004189984 */ /* 0x000fe80000000800 */
[----:B----4-:R3:W-:Y:S04]  /*0b10*/  @!P3 STG.E desc[UR6][R12.64], R3 ;  /* 0x000000030c00b986 */ /* 0x0107e8000c101906 */
[----:B-----5:R4:W-:Y:S01]  /*0b20*/  @!P4 STG.E desc[UR6][R10.64], R15 ;  /* 0x0000000f0a00c986 */ /* 0x0209e2000c101906 */
[----:B------:R-:W-:-:S03]  /*0b30*/  ISETP.GE.OR P4, PT, R14, UR8, P2 ;  /* 0x000000080e007c0c */ /* 0x000fc60009786670 */
[----:B------:R5:W-:Y:S01]  /*0b40*/  @!P5 STG.E desc[UR6][R8.64], R23 ;  /* 0x000000170800d986 */ /* 0x000be2000c101906 */
[----:B------:R-:W-:Y:S02]  /*0b50*/  ISETP.GE.OR P5, PT, R28, UR8, P2 ;  /* 0x000000081c007c0c */ /* 0x000fe400097a6670 */
[----:B------:R-:W-:Y:S01]  /*0b60*/  ISETP.GE.OR P3, PT, R20, UR8, P2 ;  /* 0x0000000814007c0c */ /* 0x000fe20009766670 */
[----:B---3--:R-:W3:Y:S06]  /*0b70*/  @!P6 LDC.64 R12, c[0x0][0x388] ;  /* 0x0000e200ff0ceb82 */ /* 0x008eec0000000a00 */
[----:B------:R-:W-:Y:S02]  /*0b80*/  @!P4 LDS R23, [R4+0x30] ;  /* 0x000030000417c984 */ /* 0x000fe40000000800 */
[----:B----4-:R-:W4:Y:S02]  /*0b90*/  @!P4 LDC.64 R10, c[0x0][0x388] ;  /* 0x0000e200ff0acb82 */ /* 0x010f240000000a00 */
[----:B------:R-:W2:Y:S04]  /*0ba0*/  @!P5 LDS R21, [R4+0x28] ;  /* 0x000028000415d984 */ /* 0x000ea80000000800 */
[----:B------:R-:W2:Y:S02]  /*0bb0*/  @!P3 LDS R22, [R4+0x38] ;  /* 0x000038000416b984 */ /* 0x000ea40000000800 */
[----:B------:R-:W0:Y:S01]  /*0bc0*/  @!P5 LDC.64 R6, c[0x0][0x388] ;  /* 0x0000e200ff06db82 */ /* 0x000e220000000a00 */
[----:B-----5:R-:W-:-:S04]  /*0bd0*/  @!P0 IMAD R9, R2, UR9, R5 ;  /* 0x0000000902098c24 */ /* 0x020fc8000f8e0205 */
[----:B-1----:R-:W-:-:S03]  /*0be0*/  @!P0 IMAD.WIDE R16, R9, 0x4, R16 ;  /* 0x0000000409108825 */ /* 0x002fc600078e0210 */
[----:B------:R-:W1:Y:S01]  /*0bf0*/  @!P3 LDC.64 R2, c[0x0][0x388] ;  /* 0x0000e200ff02bb82 */ /* 0x000e620000000a00 */
[--C-:B------:R-:W-:Y:S02]  /*0c00*/  @!P6 IMAD R15, R26, UR9, R5.reuse ;  /* 0x000000091a0fec24 */ /* 0x100fe4000f8e0205 */
[----:B------:R-:W-:-:S05]  /*0c10*/  @!P5 IMAD R27, R28, UR9, R5 ;  /* 0x000000091c1bdc24 */ /* 0x000fca000f8e0205 */
[----:B------:R-:W5:Y:S01]  /*0c20*/  @!P1 LDC.64 R8, c[0x0][0x388] ;  /* 0x0000e200ff089b82 */ /* 0x000f620000000a00 */
[----:B---3--:R-:W-:-:S04]  /*0c30*/  @!P6 IMAD.WIDE R12, R15, 0x4, R12 ;  /* 0x000000040f0ce825 */ /* 0x008fc800078e020c */
[----:B------:R-:W-:Y:S02]  /*0c40*/  @!P4 IMAD R29, R14, UR9, R5 ;  /* 0x000000090e1dcc24 */ /* 0x000fe4000f8e0205 */
[----:B0-----:R-:W-:Y:S01]  /*0c50*/  @!P5 IMAD.WIDE R14, R27, 0x4, R6 ;  /* 0x000000041b0ed825 */ /* 0x001fe200078e0206 */
[----:B------:R-:W-:Y:S01]  /*0c60*/  IADD3 R6, PT, PT, R0, 0x12, RZ ;  /* 0x0000001200067810 */ /* 0x000fe20007ffe0ff */
[----:B------:R0:W-:Y:S03]  /*0c70*/  @!P0 STG.E desc[UR6][R16.64], R25 ;  /* 0x0000001910008986 */ /* 0x0001e6000c101906 */
[----:B------:R-:W-:Y:S01]  /*0c80*/  ISETP.GE.OR P0, PT, R6, UR8, P2 ;  /* 0x0000000806007c0c */ /* 0x000fe20009706670 */
[--C-:B------:R-:W-:Y:S02]  /*0c90*/  @!P3 IMAD R7, R20, UR9, R5.reuse ;  /* 0x000000091407bc24 */ /* 0x100fe4000f8e0205 */
[----:B------:R-:W-:Y:S01]  /*0ca0*/  @!P1 IMAD R27, R18, UR9, R5 ;  /* 0x00000009121b9c24 */ /* 0x000fe2000f8e0205 */
[C---:B------:R-:W-:Y:S01]  /*0cb0*/  IADD3 R26, PT, PT, R0.reuse, 0x14, RZ ;  /* 0x00000014001a7810 */ /* 0x040fe20007ffe0ff */
[----:B----4-:R-:W-:Y:S01]  /*0cc0*/  @!P4 IMAD.WIDE R10, R29, 0x4, R10 ;  /* 0x000000041d0ac825 */ /* 0x010fe200078e020a */
[C---:B------:R-:W-:Y:S01]  /*0cd0*/  IADD3 R28, PT, PT, R0.reuse, 0x16, RZ ;  /* 0x00000016001c7810 */ /* 0x040fe20007ffe0ff */
[----:B--2---:R-:W-:Y:S02]  /*0ce0*/  @!P6 STG.E desc[UR6][R12.64], R19 ;  /* 0x000000130c00e986 */ /* 0x004fe4000c101906 */
[----:B-1----:R-:W-:Y:S01]  /*0cf0*/  @!P3 IMAD.WIDE R2, R7, 0x4, R2 ;  /* 0x000000040702b825 */ /* 0x002fe200078e0202 */
[----:B------:R-:W-:-:S03]  /*0d00*/  IADD3 R18, PT, PT, R0, 0x1a, RZ ;  /* 0x0000001a00127810 */ /* 0x000fc60007ffe0ff */
[C---:B0-----:R-:W-:Y:S01]  /*0d10*/  VIADD R16, R0.reuse, 0x18 ;  /* 0x0000001800107836 */ /* 0x041fe20000000000 */
[----:B------:R-:W0:Y:S01]  /*0d20*/  @!P0 LDS R25, [R4+0x48] ;  /* 0x0000480004198984 */ /* 0x000e220000000800 */
[----:B-----5:R-:W-:Y:S01]  /*0d30*/  @!P1 IMAD.WIDE R8, R27, 0x4, R8 ;  /* 0x000000041b089825 */ /* 0x020fe200078e0208 */
[----:B------:R-:W-:Y:S02]  /*0d40*/  IADD3 R20, PT, PT, R0, 0x1c, RZ ;  /* 0x0000001c00147810 */ /* 0x000fe40007ffe0ff */
[----:B------:R1:W-:Y:S01]  /*0d50*/  @!P5 STG.E desc[UR6][R14.64], R21 ;  /* 0x000000150e00d986 */ /* 0x0003e2000c101906 */
[----:B------:R-:W-:Y:S02]  /*0d60*/  ISETP.GE.OR P6, PT, R26, UR8, P2 ;  /* 0x000000081a007c0c */ /* 0x000fe400097c6670 */
[----:B------:R-:W-:Y:S01]  /*0d70*/  ISETP.GE.OR P5, PT, R28, UR8, P2 ;  /* 0x000000081c007c0c */ /* 0x000fe200097a6670 */
[----:B------:R-:W-:Y:S01]  /*0d80*/  @!P4 STG.E desc[UR6][R10.64], R23 ;  /* 0x000000170a00c986 */ /* 0x000fe2000c101906 */
[----:B------:R-:W-:-:S03]  /*0d90*/  ISETP.GE.OR P4, PT, R16, UR8, P2 ;  /* 0x0000000810007c0c */ /* 0x000fc60009786670 */
[----:B------:R2:W-:Y:S01]  /*0da0*/  @!P3 STG.E desc[UR6][R2.64], R22 ;  /* 0x000000160200b986 */ /* 0x0005e2000c101906 */
[----:B------:R-:W-:Y:S01]  /*0db0*/  ISETP.GE.OR P3, PT, R18, UR8, P2 ;  /* 0x0000000812007c0c */ /* 0x000fe20009766670 */
[----:B-1----:R-:W1:Y:S02]  /*0dc0*/  @!P0 LDC.64 R14, c[0x0][0x388] ;  /* 0x0000e200ff0e8b82 */ /* 0x002e640000000a00 */
[----:B------:R3:W-:Y:S01]  /*0dd0*/  @!P1 STG.E desc[UR6][R8.64], R24 ;  /* 0x0000001808009986 */ /* 0x0007e2000c101906 */
[----:B------:R-:W-:-:S03]  /*0de0*/  ISETP.GE.OR P1, PT, R20, UR8, P2 ;  /* 0x0000000814007c0c */ /* 0x000fc60009726670 */
[----:B------:R-:W4:Y:S01]  /*0df0*/  @!P6 LDS R17, [R4+0x50] ;  /* 0x000050000411e984 */ /* 0x000f220000000800 */
[----:B------:R-:W-:Y:S01]  /*0e00*/  @!P0 IMAD R7, R6, UR9, R5 ;  /* 0x0000000906078c24 */ /* 0x000fe2000f8e0205 */
[----:B------:R-:W5:Y:S02]  /*0e10*/  @!P6 LDC.64 R12, c[0x0][0x388] ;  /* 0x0000e200ff0ceb82 */ /* 0x000f640000000a00 */
[----:B------:R-:W4:Y:S04]  /*0e20*/  @!P5 LDS R19, [R4+0x58] ;  /* 0x000058000413d984 */ /* 0x000f280000000800 */
[----:B------:R-:W4:Y:S02]  /*0e30*/  @!P4 LDS R21, [R4+0x60] ;  /* 0x000060000415c984 */ /* 0x000f240000000800 */
[----:B--2---:R-:W2:Y:S02]  /*0e40*/  @!P5 LDC.64 R2, c[0x0][0x388] ;  /* 0x0000e200ff02db82 */ /* 0x004ea40000000a00 */
[----:B------:R-:W4:Y:S04]  /*0e50*/  @!P3 LDS R22, [R4+0x68] ;  /* 0x000068000416b984 */ /* 0x000f280000000800 */
[----:B------:R-:W4:Y:S01]  /*0e60*/  @!P1 LDS R23, [R4+0x70] ;  /* 0x0000700004179984 */ /* 0x000f220000000800 */
[----:B-1----:R-:W-:Y:S01]  /*0e70*/  @!P0 IMAD.WIDE R14, R7, 0x4, R14 ;  /* 0x00000004070e8825 */ /* 0x002fe200078e020e */
[----:B---3--:R-:W1:Y:S08]  /*0e80*/  @!P3 LDC.64 R8, c[0x0][0x388] ;  /* 0x0000e200ff08bb82 */ /* 0x008e700000000a00 */
[----:B------:R-:W3:Y:S08]  /*0e90*/  @!P4 LDC.64 R6, c[0x0][0x388] ;  /* 0x0000e200ff06cb82 */ /* 0x000ef00000000a00 */
[----:B------:R-:W4:Y:S01]  /*0ea0*/  @!P1 LDC.64 R10, c[0x0][0x388] ;  /* 0x0000e200ff0a9b82 */ /* 0x000f220000000a00 */
[--C-:B------:R-:W-:Y:S01]  /*0eb0*/  @!P6 IMAD R27, R26, UR9, R5.reuse ;  /* 0x000000091a1bec24 */ /* 0x100fe2000f8e0205 */
[----:B------:R-:W-:Y:S01]  /*0ec0*/  IADD3 R0, PT, PT, R0, 0x1e, RZ ;  /* 0x0000001e00007810 */ /* 0x000fe20007ffe0ff */
[----:B------:R-:W-:-:S02]  /*0ed0*/  @!P5 IMAD R29, R28, UR9, R5 ;  /* 0x000000091c1ddc24 */ /* 0x000fc4000f8e0205 */
[----:B-----5:R-:W-:Y:S01]  /*0ee0*/  @!P6 IMAD.WIDE R12, R27, 0x4, R12 ;  /* 0x000000041b0ce825 */ /* 0x020fe200078e020c */
[----:B------:R-:W-:-:S03]  /*0ef0*/  ISETP.GE.OR P2, PT, R0, UR8, P2 ;  /* 0x0000000800007c0c */ /* 0x000fc60009746670 */
[----:B--2---:R-:W-:-:S04]  /*0f00*/  @!P5 IMAD.WIDE R2, R29, 0x4, R2 ;  /* 0x000000041d02d825 */ /* 0x004fc800078e0202 */
[--C-:B------:R-:W-:Y:S02]  /*0f10*/  @!P4 IMAD R27, R16, UR9, R5.reuse ;  /* 0x00000009101bcc24 */ /* 0x100fe4000f8e0205 */
[--C-:B------:R-:W-:Y:S02]  /*0f20*/  @!P3 IMAD R29, R18, UR9, R5.reuse ;  /* 0x00000009121dbc24 */ /* 0x100fe4000f8e0205 */
[----:B------:R-:W-:Y:S02]  /*0f30*/  @!P1 IMAD R20, R20, UR9, R5 ;  /* 0x0000000914149c24 */ /* 0x000fe4000f8e0205 */
[----:B---3--:R-:W-:Y:S01]  /*0f40*/  @!P4 IMAD.WIDE R6, R27, 0x4, R6 ;  /* 0x000000041b06c825 */ /* 0x008fe200078e0206 */
[----:B0-----:R0:W-:Y:S03]  /*0f50*/  @!P0 STG.E desc[UR6][R14.64], R25 ;  /* 0x000000190e008986 */ /* 0x0011e6000c101906 */
[----:B-1----:R-:W-:Y:S01]  /*0f60*/  @!P3 IMAD.WIDE R8, R29, 0x4, R8 ;  /* 0x000000041d08b825 */ /* 0x002fe200078e0208 */
[----:B----4-:R0:W-:Y:S03]  /*0f70*/  @!P6 STG.E desc[UR6][R12.64], R17 ;  /* 0x000000110c00e986 */ /* 0x0101e6000c101906 */
[----:B------:R-:W-:Y:S01]  /*0f80*/  @!P1 IMAD.WIDE R10, R20, 0x4, R10 ;  /* 0x00000004140a9825 */ /* 0x000fe200078e020a */
[----:B------:R0:W-:Y:S04]  /*0f90*/  @!P5 STG.E desc[UR6][R2.64], R19 ;  /* 0x000000130200d986 */ /* 0x0001e8000c101906 */
[----:B------:R0:W-:Y:S04]  /*0fa0*/  @!P4 STG.E desc[UR6][R6.64], R21 ;  /* 0x000000150600c986 */ /* 0x0001e8000c101906 */
[----:B------:R0:W-:Y:S04]  /*0fb0*/  @!P3 STG.E desc[UR6][R8.64], R22 ;  /* 0x000000160800b986 */ /* 0x0001e8000c101906 */
[----:B------:R0:W-:Y:S01]  /*0fc0*/  @!P1 STG.E desc[UR6][R10.64], R23 ;  /* 0x000000170a009986 */ /* 0x0001e2000c101906 */
[----:B------:R-:W-:Y:S05]  /*0fd0*/  @P2 EXIT ;  /* 0x000000000000294d */ /* 0x000fea0003800000 */
[----:B0-----:R-:W0:Y:S01]  /*0fe0*/  LDS R7, [R4+0x78] ;  /* 0x0000780004077984 */ /* 0x001e220000000800 */
[----:B------:R-:W1:Y:S01]  /*0ff0*/  LDC.64 R2, c[0x0][0x388] ;  /* 0x0000e200ff027b82 */ /* 0x000e620000000a00 */
[----:B------:R-:W-:-:S04]  /*1000*/  IMAD R5, R0, UR9, R5 ;  /* 0x0000000900057c24 */ /* 0x000fc8000f8e0205 */
[----:B-1----:R-:W-:-:S05]  /*1010*/  IMAD.WIDE R2, R5, 0x4, R2 ;  /* 0x0000000405027825 */ /* 0x002fca00078e0202 */
[----:B0-----:R-:W-:Y:S01]  /*1020*/  STG.E desc[UR6][R2.64], R7 ;  /* 0x0000000702007986 */ /* 0x001fe2000c101906 */
[----:B------:R-:W-:Y:S05]  /*1030*/  EXIT ;  /* 0x000000000000794d */ /* 0x000fea0003800000 */
.L_x_0:
[----:B------:R-:W-:-:S00]  /*1040*/  BRA `(.L_x_0) ;  /* 0xfffffffc00fc7947 */ /* 0x000fc0000383ffff */
[----:B------:R-:W-:-:S00]  /*1050*/  NOP ;  /* 0x0000000000007918 */ /* 0x000fc00000000000 */
        /* <DEDUP_REMOVED lines=10> */
.L_x_1:


//--------------------- .nv.shared._Z25transpose_cp_async_kernelPKfPfii --------------------------
	.section	.nv.shared._Z25transpose_cp_async_kernelPKfPfii,"aw",@nobits
	.sectionflags	@""
	.align	4
.nv.shared._Z25transpose_cp_async_kernelPKfPfii:
	.zero		5248


//--------------------- .nv.shared.reserved.0     --------------------------
	.section	.nv.shared.reserved.0,"aw",@nobits
	.weak		__nv_reservedSMEM_offset_0_alias
	.size		__nv_reservedSMEM_offset_0_alias, 0, 64
	.other		__nv_reservedSMEM_offset_0_alias,@"STO_CUDA_RESERVED_SHARED STV_DEFAULT"
__nv_reservedSMEM_offset_0_alias:
	.zero		0
	.zero		64


//--------------------- .nv.constant0._Z25transpose_cp_async_kernelPKfPfii --------------------------
	.section	.nv.constant0._Z25transpose_cp_async_kernelPKfPfii,"a",@progbits
	.sectionflags	@""
	.align	4
.nv.constant0._Z25transpose_cp_async_kernelPKfPfii:
	.zero		920


//--------------------- SYMBOLS --------------------------

	.type		.nv.reservedSmem.offset0,@object
	.size		.nv.reservedSmem.offset0,0x4
	.type		.nv.reservedSmem.cap,@object
	.size		.nv.reservedSmem.cap,0x4
